//
// Generated by NVIDIA NVVM Compiler
//
// Compiler Build ID: CL-36424714
// Cuda compilation tools, release 13.0, V13.0.88
// Based on NVVM 20.0.0
//

.version 9.0
.target sm_100
.address_size 64

	// .globl	_Z16cuda_entry_pointPi

.visible .entry _Z16cuda_entry_pointPi(
	.param .u64 .ptr .align 1 _Z16cuda_entry_pointPi_param_0
)
{
	.reg .b32 	%r<3>;
	.reg .b64 	%rd<3>;

	ld.param.u64 	%rd1, [_Z16cuda_entry_pointPi_param_0];
	cvta.to.global.u64 	%rd2, %rd1;
	mov.b32 	%r1, 1;
	st.global.u32 	[%rd2], %r1;
	mov.b32 	%r2, 2;
	st.global.u32 	[%rd2+4], %r2;
	ret;

}


// ===== COMPILED SASS (sm_100) =====

	.target	sm_100

	.elftype	@"ET_EXEC"


//--------------------- .note.nv.tkinfo           --------------------------
	.section	.note.nv.tkinfo,"",@"SHT_NOTE"
	.sectionflags	@"SHF_NOTE_NV_TKINFO"
	.tkinfo
        /*0018*/ 	.word	0x00000002
        /*0030*/ 	.string	""
        /*0030*/ 	.string	"ptxas"
        /*0030*/ 	.string	"Cuda compilation tools, release 13.0, V13.0.88"
        /*0030*/ 	.string	"Build cuda_13.0.r13.0/compiler.36424714_0"
        /*0030*/ 	.string	"-arch sm_100 -m 64 "



//--------------------- .note.nv.cuinfo           --------------------------
	.section	.note.nv.cuinfo,"",@"SHT_NOTE"
	.sectionflags	@"SHF_NOTE_NV_CUINFO"
        /*0018*/ 	.short	0x0002
        /*001a*/ 	.short	0x0064
        /*001c*/ 	.short	0x0082
	.zero		2


//--------------------- .nv.info                  --------------------------
	.section	.nv.info,"",@"SHT_CUDA_INFO"
	.align	4


	//----- nvinfo : EIATTR_REGCOUNT
	.align		4
        /*0000*/ 	.byte	0x04, 0x2f
        /*0002*/ 	.short	(.L_1 - .L_0)
	.align		4
.L_0:
        /*0004*/ 	.word	index@(_Z16cuda_entry_pointPi)
        /*0008*/ 	.word	0x0000000a


	//----- nvinfo : EIATTR_FRAME_SIZE
	.align		4
.L_1:
        /*000c*/ 	.byte	0x04, 0x11
        /*000e*/ 	.short	(.L_3 - .L_2)
	.align		4
.L_2:
        /*0010*/ 	.word	index@(_Z16cuda_entry_pointPi)
        /*0014*/ 	.word	0x00000000


	//----- nvinfo : EIATTR_MIN_STACK_SIZE
	.align		4
.L_3:
        /*0018*/ 	.byte	0x04, 0x12
        /*001a*/ 	.short	(.L_5 - .L_4)
	.align		4
.L_4:
        /*001c*/ 	.word	index@(_Z16cuda_entry_pointPi)
        /*0020*/ 	.word	0x00000000
.L_5:


//--------------------- .nv.compat                --------------------------
	.section	.nv.compat,"",@"SHT_CUDA_COMPAT_INFO"
	.align	4
        /*0000*/ 	.byte	0x02, 0x09, 0x00, 0x00, 0x02, 0x02, 0x01, 0x00, 0x02, 0x05, 0x05, 0x00, 0x03, 0x07, 0x01, 0x01
        /*0010*/ 	.byte	0x02, 0x03, 0x00, 0x00, 0x02, 0x06, 0x01, 0x00, 0x04, 0x0b, 0x08, 0x00, 0x09, 0x00, 0x00, 0x00
        /*0020*/ 	.byte	0x00, 0x00, 0x00, 0x00


//--------------------- .nv.info._Z16cuda_entry_pointPi --------------------------
	.section	.nv.info._Z16cuda_entry_pointPi,"",@"SHT_CUDA_INFO"
	.sectionflags	@""
	.align	4


	//----- nvinfo : EIATTR_CUDA_API_VERSION
	.align		4
        /*0000*/ 	.byte	0x04, 0x37
        /*0002*/ 	.short	(.L_7 - .L_6)
.L_6:
        /*0004*/ 	.word	0x00000082


	//----- nvinfo : EIATTR_KPARAM_INFO
	.align		4
.L_7:
        /*0008*/ 	.byte	0x04, 0x17
        /*000a*/ 	.short	(.L_9 - .L_8)
.L_8:
        /*000c*/ 	.word	0x00000000
        /*0010*/ 	.short	0x0000
        /*0012*/ 	.short	0x0000
        /*0014*/ 	.byte	0x00, 0xf5, 0x21, 0x00


	//----- nvinfo : EIATTR_SPARSE_MMA_MASK
	.align		4
.L_9:
        /*0018*/ 	.byte	0x03, 0x50
        /*001a*/ 	.short	0x0000


	//----- nvinfo : EIATTR_MAXREG_COUNT
	.align		4
        /*001c*/ 	.byte	0x03, 0x1b
        /*001e*/ 	.short	0x00ff


	//----- nvinfo : EIATTR_MERCURY_ISA_VERSION
	.align		4
        /*0020*/ 	.byte	0x03, 0x5f
        /*0022*/ 	.short	0x0101


	//----- nvinfo : EIATTR_VRC_CTA_INIT_COUNT
	.align		4
        /*0024*/ 	.byte	0x02, 0x4a
	.zero		1
	.zero		1


	//----- nvinfo : EIATTR_EXIT_INSTR_OFFSETS
	.align		4
        /*0028*/ 	.byte	0x04, 0x1c
        /*002a*/ 	.short	(.L_11 - .L_10)


	//   ....[0]....
.L_10:
        /*002c*/ 	.word	0x00000070


	//----- nvinfo : EIATTR_CBANK_PARAM_SIZE
	.align		4
.L_11:
        /*0030*/ 	.byte	0x03, 0x19
        /*0032*/ 	.short	0x0008


	//----- nvinfo : EIATTR_PARAM_CBANK
	.align		4
        /*0034*/ 	.byte	0x04, 0x0a
        /*0036*/ 	.short	(.L_13 - .L_12)
	.align		4
.L_12:
        /*0038*/ 	.word	index@(.nv.constant0._Z16cuda_entry_pointPi)
        /*003c*/ 	.short	0x0380
        /*003e*/ 	.short	0x0008


	//----- nvinfo : EIATTR_SW_WAR
	.align		4
.L_13:
        /*0040*/ 	.byte	0x04, 0x36
        /*0042*/ 	.short	(.L_15 - .L_14)
.L_14:
        /*0044*/ 	.word	0x00000008
.L_15:


//--------------------- .nv.callgraph             --------------------------
	.section	.nv.callgraph,"",@"SHT_CUDA_CALLGRAPH"
	.align	4
	.sectionentsize	8
	.align		4
        /*0000*/ 	.word	0x00000000
	.align		4
        /*0004*/ 	.word	0xffffffff
	.align		4
        /*0008*/ 	.word	0x00000000
	.align		4
        /*000c*/ 	.word	0xfffffffe
	.align		4
        /*0010*/ 	.word	0x00000000
	.align		4
        /*0014*/ 	.word	0xfffffffd
	.align		4
        /*0018*/ 	.word	0x00000000
	.align		4
        /*001c*/ 	.word	0xfffffffc


//--------------------- .text._Z16cuda_entry_pointPi --------------------------
	.section	.text._Z16cuda_entry_pointPi,"ax",@progbits
	.align	128
        .global         _Z16cuda_entry_pointPi
        .type           _Z16cuda_entry_pointPi,@function
        .size           _Z16cuda_entry_pointPi,(.L_x_1 - _Z16cuda_entry_pointPi)
        .other          _Z16cuda_entry_pointPi,@"STO_CUDA_ENTRY STV_DEFAULT"
_Z16cuda_entry_pointPi:
.text._Z16cuda_entry_pointPi:
[----:B------:R-:W-:Y:S08]  /*0000*/  LDC R1, c[0x0][0x37c] ;  /* 0x0000df00ff017b82 */ /* 0x000ff00000000800 */
[----:B------:R-:W0:Y:S01]  /*0010*/  LDC.64 R2, c[0x0][0x380] ;  /* 0x0000e000ff027b82 */ /* 0x000e220000000a00 */
[----:B------:R-:W0:Y:S01]  /*0020*/  LDCU.64 UR4, c[0x0][0x358] ;  /* 0x00006b00ff0477ac */ /* 0x000e220008000a00 */
[----:B------:R-:W-:Y:S01]  /*0030*/  HFMA2 R5, -RZ, RZ, 0, 5.9604644775390625e-08 ;  /* 0x00000001ff057431 */ /* 0x000fe200000001ff */
[----:B------:R-:W-:-:S04]  /*0040*/  MOV R7, 0x2 ;  /* 0x0000000200077802 */ /* 0x000fc80000000f00 */
[----:B0-----:R-:W-:Y:S04]  /*0050*/  STG.E desc[UR4][R2.64], R5 ;  /* 0x0000000502007986 */ /* 0x001fe8000c101904 */
[----:B------:R-:W-:Y:S01]  /*0060*/  STG.E desc[UR4][R2.64+0x4], R7 ;  /* 0x0000040702007986 */ /* 0x000fe2000c101904 */
[----:B------:R-:W-:Y:S05]  /*0070*/  EXIT ;  /* 0x000000000000794d */ /* 0x000fea0003800000 */
.L_x_0:
[----:B------:R-:W-:-:S00]  /*0080*/  BRA `(.L_x_0) ;  /* 0xfffffffc00fc7947 */ /* 0x000fc0000383ffff */
[----:B------:R-:W-:-:S00]  /*0090*/  NOP ;  /* 0x0000000000007918 */ /* 0x000fc00000000000 */
        /* <DEDUP_REMOVED lines=14> */
.L_x_1:


//--------------------- .nv.shared.reserved.0     --------------------------
	.section	.nv.shared.reserved.0,"aw",@nobits
	.weak		__nv_reservedSMEM_offset_0_alias
	.size		__nv_reservedSMEM_offset_0_alias, 0, 64
	.other		__nv_reservedSMEM_offset_0_alias,@"STO_CUDA_RESERVED_SHARED STV_DEFAULT"
__nv_reservedSMEM_offset_0_alias:
	.zero		0
	.zero		64


//--------------------- .nv.constant0._Z16cuda_entry_pointPi --------------------------
	.section	.nv.constant0._Z16cuda_entry_pointPi,"a",@progbits
	.sectionflags	@""
	.align	4
.nv.constant0._Z16cuda_entry_pointPi:
	.zero		904


//--------------------- SYMBOLS --------------------------

	.type		.nv.reservedSmem.offset0,@object
	.size		.nv.reservedSmem.offset0,0x4
